//
// Generated by NVIDIA NVVM Compiler
//
// Compiler Build ID: CL-36424714
// Cuda compilation tools, release 13.0, V13.0.88
// Based on NVVM 20.0.0
//

.version 9.0
.target sm_100
.address_size 64

	// .globl	_Z19convolution1D_tiledPfS_ii
.const .align 4 .b8 d_mask[256];
// _ZZ19convolution1D_tiledPfS_iiE4tile has been demoted

.visible .entry _Z19convolution1D_tiledPfS_ii(
	.param .u64 .ptr .align 1 _Z19convolution1D_tiledPfS_ii_param_0,
	.param .u64 .ptr .align 1 _Z19convolution1D_tiledPfS_ii_param_1,
	.param .u32 _Z19convolution1D_tiledPfS_ii_param_2,
	.param .u32 _Z19convolution1D_tiledPfS_ii_param_3
)
{
	.reg .pred 	%p<18>;
	.reg .b32 	%r<49>;
	.reg .b32 	%f<70>;
	.reg .b64 	%rd<25>;
	// demoted variable
	.shared .align 4 .b8 _ZZ19convolution1D_tiledPfS_iiE4tile[1276];
	ld.param.u64 	%rd5, [_Z19convolution1D_tiledPfS_ii_param_0];
	ld.param.u64 	%rd4, [_Z19convolution1D_tiledPfS_ii_param_1];
	ld.param.u32 	%r21, [_Z19convolution1D_tiledPfS_ii_param_2];
	ld.param.u32 	%r22, [_Z19convolution1D_tiledPfS_ii_param_3];
	cvta.to.global.u64 	%rd1, %rd5;
	mov.u32 	%r1, %tid.x;
	mov.u32 	%r23, %ctaid.x;
	shl.b32 	%r24, %r23, 8;
	add.s32 	%r2, %r24, %r1;
	shr.u32 	%r25, %r22, 31;
	add.s32 	%r26, %r22, %r25;
	shr.s32 	%r3, %r26, 1;
	sub.s32 	%r4, %r2, %r3;
	setp.lt.s32 	%p1, %r4, 0;
	setp.ge.s32 	%p2, %r4, %r21;
	shl.b32 	%r27, %r1, 2;
	mov.u32 	%r28, _ZZ19convolution1D_tiledPfS_iiE4tile;
	add.s32 	%r5, %r28, %r27;
	or.pred  	%p3, %p1, %p2;
	@%p3 bra 	$L__BB0_2;
	mul.wide.u32 	%rd6, %r4, 4;
	add.s64 	%rd7, %rd1, %rd6;
	ld.global.f32 	%f13, [%rd7];
	st.shared.f32 	[%r5], %f13;
	bra.uni 	$L__BB0_3;
$L__BB0_2:
	mov.b32 	%r29, 0;
	st.shared.u32 	[%r5], %r29;
$L__BB0_3:
	add.s32 	%r30, %r22, -1;
	setp.ge.s32 	%p4, %r1, %r30;
	@%p4 bra 	$L__BB0_7;
	add.s32 	%r6, %r4, 256;
	setp.lt.s32 	%p5, %r6, 0;
	setp.ge.s32 	%p6, %r6, %r21;
	or.pred  	%p7, %p5, %p6;
	@%p7 bra 	$L__BB0_6;
	mul.wide.u32 	%rd8, %r6, 4;
	add.s64 	%rd9, %rd1, %rd8;
	ld.global.f32 	%f14, [%rd9];
	st.shared.f32 	[%r5+1024], %f14;
	bra.uni 	$L__BB0_7;
$L__BB0_6:
	mov.b32 	%r32, 0;
	st.shared.u32 	[%r5+1024], %r32;
$L__BB0_7:
	bar.sync 	0;
	setp.ge.s32 	%p8, %r2, %r21;
	@%p8 bra 	$L__BB0_21;
	setp.lt.s32 	%p9, %r22, 1;
	mov.f32 	%f69, 0f00000000;
	@%p9 bra 	$L__BB0_20;
	and.b32  	%r7, %r22, 7;
	setp.lt.u32 	%p10, %r22, 8;
	mov.f32 	%f69, 0f00000000;
	mov.b32 	%r47, 0;
	@%p10 bra 	$L__BB0_12;
	and.b32  	%r47, %r22, 2147483640;
	neg.s32 	%r45, %r47;
	add.s32 	%r36, %r27, %r28;
	add.s32 	%r44, %r36, 16;
	mov.u64 	%rd11, d_mask;
	add.s64 	%rd24, %rd11, 16;
	mov.f32 	%f69, 0f00000000;
$L__BB0_11:
	.pragma "nounroll";
	ld.shared.f32 	%f19, [%r44+-16];
	ld.const.f32 	%f20, [%rd24+-16];
	fma.rn.f32 	%f21, %f19, %f20, %f69;
	ld.shared.f32 	%f22, [%r44+-12];
	ld.const.f32 	%f23, [%rd24+-12];
	fma.rn.f32 	%f24, %f22, %f23, %f21;
	ld.shared.f32 	%f25, [%r44+-8];
	ld.const.f32 	%f26, [%rd24+-8];
	fma.rn.f32 	%f27, %f25, %f26, %f24;
	ld.shared.f32 	%f28, [%r44+-4];
	ld.const.f32 	%f29, [%rd24+-4];
	fma.rn.f32 	%f30, %f28, %f29, %f27;
	ld.shared.f32 	%f31, [%r44];
	ld.const.f32 	%f32, [%rd24];
	fma.rn.f32 	%f33, %f31, %f32, %f30;
	ld.shared.f32 	%f34, [%r44+4];
	ld.const.f32 	%f35, [%rd24+4];
	fma.rn.f32 	%f36, %f34, %f35, %f33;
	ld.shared.f32 	%f37, [%r44+8];
	ld.const.f32 	%f38, [%rd24+8];
	fma.rn.f32 	%f39, %f37, %f38, %f36;
	ld.shared.f32 	%f40, [%r44+12];
	ld.const.f32 	%f41, [%rd24+12];
	fma.rn.f32 	%f69, %f40, %f41, %f39;
	add.s64 	%rd24, %rd24, 32;
	add.s32 	%r45, %r45, 8;
	add.s32 	%r44, %r44, 32;
	setp.ne.s32 	%p11, %r45, 0;
	@%p11 bra 	$L__BB0_11;
$L__BB0_12:
	setp.eq.s32 	%p12, %r7, 0;
	@%p12 bra 	$L__BB0_20;
	and.b32  	%r16, %r22, 3;
	setp.lt.u32 	%p13, %r7, 4;
	@%p13 bra 	$L__BB0_15;
	shl.b32 	%r37, %r47, 2;
	add.s32 	%r38, %r5, %r37;
	ld.shared.f32 	%f43, [%r38];
	mul.wide.u32 	%rd12, %r47, 4;
	mov.u64 	%rd13, d_mask;
	add.s64 	%rd14, %rd13, %rd12;
	ld.const.f32 	%f44, [%rd14];
	fma.rn.f32 	%f45, %f43, %f44, %f69;
	ld.shared.f32 	%f46, [%r38+4];
	ld.const.f32 	%f47, [%rd14+4];
	fma.rn.f32 	%f48, %f46, %f47, %f45;
	ld.shared.f32 	%f49, [%r38+8];
	ld.const.f32 	%f50, [%rd14+8];
	fma.rn.f32 	%f51, %f49, %f50, %f48;
	ld.shared.f32 	%f52, [%r38+12];
	ld.const.f32 	%f53, [%rd14+12];
	fma.rn.f32 	%f69, %f52, %f53, %f51;
	add.s32 	%r47, %r47, 4;
$L__BB0_15:
	setp.eq.s32 	%p14, %r16, 0;
	@%p14 bra 	$L__BB0_20;
	setp.eq.s32 	%p15, %r16, 1;
	@%p15 bra 	$L__BB0_18;
	shl.b32 	%r39, %r47, 2;
	add.s32 	%r40, %r5, %r39;
	ld.shared.f32 	%f55, [%r40];
	mul.wide.u32 	%rd15, %r47, 4;
	mov.u64 	%rd16, d_mask;
	add.s64 	%rd17, %rd16, %rd15;
	ld.const.f32 	%f56, [%rd17];
	fma.rn.f32 	%f57, %f55, %f56, %f69;
	ld.shared.f32 	%f58, [%r40+4];
	ld.const.f32 	%f59, [%rd17+4];
	fma.rn.f32 	%f69, %f58, %f59, %f57;
	add.s32 	%r47, %r47, 2;
$L__BB0_18:
	and.b32  	%r41, %r22, 1;
	setp.eq.b32 	%p16, %r41, 1;
	not.pred 	%p17, %p16;
	@%p17 bra 	$L__BB0_20;
	shl.b32 	%r42, %r47, 2;
	add.s32 	%r43, %r5, %r42;
	ld.shared.f32 	%f60, [%r43];
	mul.wide.u32 	%rd18, %r47, 4;
	mov.u64 	%rd19, d_mask;
	add.s64 	%rd20, %rd19, %rd18;
	ld.const.f32 	%f61, [%rd20];
	fma.rn.f32 	%f69, %f60, %f61, %f69;
$L__BB0_20:
	cvta.to.global.u64 	%rd21, %rd4;
	mul.wide.s32 	%rd22, %r2, 4;
	add.s64 	%rd23, %rd21, %rd22;
	st.global.f32 	[%rd23], %f69;
$L__BB0_21:
	ret;

}


// ===== COMPILED SASS (sm_100) =====

	.target	sm_100

	.elftype	@"ET_EXEC"


//--------------------- .note.nv.tkinfo           --------------------------
	.section	.note.nv.tkinfo,"",@"SHT_NOTE"
	.sectionflags	@"SHF_NOTE_NV_TKINFO"
	.tkinfo
        /*0018*/ 	.word	0x00000002
        /*0030*/ 	.string	""
        /*0030*/ 	.string	"ptxas"
        /*0030*/ 	.string	"Cuda compilation tools, release 13.0, V13.0.88"
        /*0030*/ 	.string	"Build cuda_13.0.r13.0/compiler.36424714_0"
        /*0030*/ 	.string	"-arch sm_100 -m 64 "



//--------------------- .note.nv.cuinfo           --------------------------
	.section	.note.nv.cuinfo,"",@"SHT_NOTE"
	.sectionflags	@"SHF_NOTE_NV_CUINFO"
        /*0018*/ 	.short	0x0002
        /*001a*/ 	.short	0x0064
        /*001c*/ 	.short	0x0082
	.zero		2


//--------------------- .nv.info                  --------------------------
	.section	.nv.info,"",@"SHT_CUDA_INFO"
	.align	4


	//----- nvinfo : EIATTR_REGCOUNT
	.align		4
        /*0000*/ 	.byte	0x04, 0x2f
        /*0002*/ 	.short	(.L_2 - .L_1)
	.align		4
.L_1:
        /*0004*/ 	.word	index@(_Z19convolution1D_tiledPfS_ii)
        /*0008*/ 	.word	0x0000001a


	//----- nvinfo : EIATTR_FRAME_SIZE
	.align		4
.L_2:
        /*000c*/ 	.byte	0x04, 0x11
        /*000e*/ 	.short	(.L_4 - .L_3)
	.align		4
.L_3:
        /*0010*/ 	.word	index@(_Z19convolution1D_tiledPfS_ii)
        /*0014*/ 	.word	0x00000000


	//----- nvinfo : EIATTR_MIN_STACK_SIZE
	.align		4
.L_4:
        /*0018*/ 	.byte	0x04, 0x12
        /*001a*/ 	.short	(.L_6 - .L_5)
	.align		4
.L_5:
        /*001c*/ 	.word	index@(_Z19convolution1D_tiledPfS_ii)
        /*0020*/ 	.word	0x00000000
.L_6:


//--------------------- .nv.compat                --------------------------
	.section	.nv.compat,"",@"SHT_CUDA_COMPAT_INFO"
	.align	4
        /*0000*/ 	.byte	0x02, 0x09, 0x00, 0x00, 0x02, 0x02, 0x01, 0x00, 0x02, 0x05, 0x05, 0x00, 0x03, 0x07, 0x01, 0x01
        /*0010*/ 	.byte	0x02, 0x03, 0x00, 0x00, 0x02, 0x06, 0x01, 0x00, 0x04, 0x0b, 0x08, 0x00, 0x09, 0x00, 0x00, 0x00
        /*0020*/ 	.byte	0x00, 0x00, 0x00, 0x00


//--------------------- .nv.info._Z19convolution1D_tiledPfS_ii --------------------------
	.section	.nv.info._Z19convolution1D_tiledPfS_ii,"",@"SHT_CUDA_INFO"
	.sectionflags	@""
	.align	4


	//----- nvinfo : EIATTR_CUDA_API_VERSION
	.align		4
        /*0000*/ 	.byte	0x04, 0x37
        /*0002*/ 	.short	(.L_8 - .L_7)
.L_7:
        /*0004*/ 	.word	0x00000082


	//----- nvinfo : EIATTR_KPARAM_INFO
	.align		4
.L_8:
        /*0008*/ 	.byte	0x04, 0x17
        /*000a*/ 	.short	(.L_10 - .L_9)
.L_9:
        /*000c*/ 	.word	0x00000000
        /*0010*/ 	.short	0x0003
        /*0012*/ 	.short	0x0014
        /*0014*/ 	.byte	0x00, 0xf0, 0x11, 0x00


	//----- nvinfo : EIATTR_KPARAM_INFO
	.align		4
.L_10:
        /*0018*/ 	.byte	0x04, 0x17
        /*001a*/ 	.short	(.L_12 - .L_11)
.L_11:
        /*001c*/ 	.word	0x00000000
        /*0020*/ 	.short	0x0002
        /*0022*/ 	.short	0x0010
        /*0024*/ 	.byte	0x00, 0xf0, 0x11, 0x00


	//----- nvinfo : EIATTR_KPARAM_INFO
	.align		4
.L_12:
        /*0028*/ 	.byte	0x04, 0x17
        /*002a*/ 	.short	(.L_14 - .L_13)
.L_13:
        /*002c*/ 	.word	0x00000000
        /*0030*/ 	.short	0x0001
        /*0032*/ 	.short	0x0008
        /*0034*/ 	.byte	0x00, 0xf5, 0x21, 0x00


	//----- nvinfo : EIATTR_KPARAM_INFO
	.align		4
.L_14:
        /*0038*/ 	.byte	0x04, 0x17
        /*003a*/ 	.short	(.L_16 - .L_15)
.L_15:
        /*003c*/ 	.word	0x00000000
        /*0040*/ 	.short	0x0000
        /*0042*/ 	.short	0x0000
        /*0044*/ 	.byte	0x00, 0xf5, 0x21, 0x00


	//----- nvinfo : EIATTR_SPARSE_MMA_MASK
	.align		4
.L_16:
        /*0048*/ 	.byte	0x03, 0x50
        /*004a*/ 	.short	0x0000


	//----- nvinfo : EIATTR_MAXREG_COUNT
	.align		4
        /*004c*/ 	.byte	0x03, 0x1b
        /*004e*/ 	.short	0x00ff


	//----- nvinfo : EIATTR_NUM_BARRIERS
	.align		4
        /*0050*/ 	.byte	0x02, 0x4c
        /*0052*/ 	.byte	0x01
	.zero		1


	//----- nvinfo : EIATTR_MERCURY_ISA_VERSION
	.align		4
        /*0054*/ 	.byte	0x03, 0x5f
        /*0056*/ 	.short	0x0101


	//----- nvinfo : EIATTR_VRC_CTA_INIT_COUNT
	.align		4
        /*0058*/ 	.byte	0x02, 0x4a
	.zero		1
	.zero		1


	//----- nvinfo : EIATTR_EXIT_INSTR_OFFSETS
	.align		4
        /*005c*/ 	.byte	0x04, 0x1c
        /*005e*/ 	.short	(.L_18 - .L_17)


	//   ....[0]....
.L_17:
        /*0060*/ 	.word	0x00000250


	//   ....[1]....
        /*0064*/ 	.word	0x00000740


	//----- nvinfo : EIATTR_CRS_STACK_SIZE
	.align		4
.L_18:
        /*0068*/ 	.byte	0x04, 0x1e
        /*006a*/ 	.short	(.L_20 - .L_19)
.L_19:
        /*006c*/ 	.word	0x00000000


	//----- nvinfo : EIATTR_CBANK_PARAM_SIZE
	.align		4
.L_20:
        /*0070*/ 	.byte	0x03, 0x19
        /*0072*/ 	.short	0x0018


	//----- nvinfo : EIATTR_PARAM_CBANK
	.align		4
        /*0074*/ 	.byte	0x04, 0x0a
        /*0076*/ 	.short	(.L_22 - .L_21)
	.align		4
.L_21:
        /*0078*/ 	.word	index@(.nv.constant0._Z19convolution1D_tiledPfS_ii)
        /*007c*/ 	.short	0x0380
        /*007e*/ 	.short	0x0018


	//----- nvinfo : EIATTR_SW_WAR
	.align		4
.L_22:
        /*0080*/ 	.byte	0x04, 0x36
        /*0082*/ 	.short	(.L_24 - .L_23)
.L_23:
        /*0084*/ 	.word	0x00000008
.L_24:


//--------------------- .nv.callgraph             --------------------------
	.section	.nv.callgraph,"",@"SHT_CUDA_CALLGRAPH"
	.align	4
	.sectionentsize	8
	.align		4
        /*0000*/ 	.word	0x00000000
	.align		4
        /*0004*/ 	.word	0xffffffff
	.align		4
        /*0008*/ 	.word	0x00000000
	.align		4
        /*000c*/ 	.word	0xfffffffe
	.align		4
        /*0010*/ 	.word	0x00000000
	.align		4
        /*0014*/ 	.word	0xfffffffd
	.align		4
        /*0018*/ 	.word	0x00000000
	.align		4
        /*001c*/ 	.word	0xfffffffc


//--------------------- .nv.constant3             --------------------------
	.section	.nv.constant3,"a",@progbits
	.align	4
.nv.constant3:
	.type		d_mask,@object
	.size		d_mask,(.L_0 - d_mask)
d_mask:
	.zero		256
.L_0:


//--------------------- .text._Z19convolution1D_tiledPfS_ii --------------------------
	.section	.text._Z19convolution1D_tiledPfS_ii,"ax",@progbits
	.align	128
        .global         _Z19convolution1D_tiledPfS_ii
        .type           _Z19convolution1D_tiledPfS_ii,@function
        .size           _Z19convolution1D_tiledPfS_ii,(.L_x_9 - _Z19convolution1D_tiledPfS_ii)
        .other          _Z19convolution1D_tiledPfS_ii,@"STO_CUDA_ENTRY STV_DEFAULT"
_Z19convolution1D_tiledPfS_ii:
.text._Z19convolution1D_tiledPfS_ii:
[----:B------:R-:W-:Y:S01]  /*0000*/  LDC R1, c[0x0][0x37c] ;  /* 0x0000df00ff017b82 */ /* 0x000fe20000000800 */
[----:B------:R-:W0:Y:S07]  /*0010*/  S2R R11, SR_TID.X ;  /* 0x00000000000b7919 */ /* 0x000e2e0000002100 */
[----:B------:R-:W1:Y:S01]  /*0020*/  LDC.64 R2, c[0x0][0x390] ;  /* 0x0000e400ff027b82 */ /* 0x000e620000000a00 */
[----:B------:R-:W2:Y:S01]  /*0030*/  LDCU.64 UR10, c[0x0][0x358] ;  /* 0x00006b00ff0a77ac */ /* 0x000ea20008000a00 */
[----:B------:R-:W0:Y:S01]  /*0040*/  S2R R4, SR_CTAID.X ;  /* 0x0000000000047919 */ /* 0x000e220000002500 */
[----:B-1----:R-:W-:-:S04]  /*0050*/  LEA.HI R0, R3, R3, RZ, 0x1 ;  /* 0x0000000303007211 */ /* 0x002fc800078f08ff */
[----:B------:R-:W-:Y:S01]  /*0060*/  SHF.R.S32.HI R0, RZ, 0x1, R0 ;  /* 0x00000001ff007819 */ /* 0x000fe20000011400 */
[----:B0-----:R-:W-:-:S04]  /*0070*/  IMAD R5, R4, 0x100, R11 ;  /* 0x0000010004057824 */ /* 0x001fc800078e020b */
[----:B------:R-:W-:-:S05]  /*0080*/  IMAD.IADD R9, R5, 0x1, -R0 ;  /* 0x0000000105097824 */ /* 0x000fca00078e0a00 */
[----:B------:R-:W-:-:S04]  /*0090*/  ISETP.GE.AND P0, PT, R9, R2, PT ;  /* 0x000000020900720c */ /* 0x000fc80003f06270 */
[----:B------:R-:W-:-:S13]  /*00a0*/  ISETP.LT.OR P0, PT, R9, RZ, P0 ;  /* 0x000000ff0900720c */ /* 0x000fda0000701670 */
[----:B------:R-:W0:Y:S02]  /*00b0*/  @!P0 LDC.64 R6, c[0x0][0x380] ;  /* 0x0000e000ff068b82 */ /* 0x000e240000000a00 */
[----:B0-----:R-:W-:-:S06]  /*00c0*/  @!P0 IMAD.WIDE.U32 R6, R9, 0x4, R6 ;  /* 0x0000000409068825 */ /* 0x001fcc00078e0006 */
[----:B--2---:R-:W2:Y:S01]  /*00d0*/  @!P0 LDG.E R7, desc[UR10][R6.64] ;  /* 0x0000000a06078981 */ /* 0x004ea2000c1e1900 */
[----:B------:R-:W0:Y:S01]  /*00e0*/  S2UR UR5, SR_CgaCtaId ;  /* 0x00000000000579c3 */ /* 0x000e220000008800 */
[----:B------:R-:W-:Y:S01]  /*00f0*/  UMOV UR4, 0x400 ;  /* 0x0000040000047882 */ /* 0x000fe20000000000 */
[----:B------:R-:W-:Y:S01]  /*0100*/  IADD3 R4, PT, PT, R3, -0x1, RZ ;  /* 0xffffffff03047810 */ /* 0x000fe20007ffe0ff */
[----:B------:R-:W-:Y:S01]  /*0110*/  BSSY.RECONVERGENT B0, `(.L_x_0) ;  /* 0x0000011000007945 */ /* 0x000fe20003800200 */
[----:B0-----:R-:W-:-:S06]  /*0120*/  ULEA UR4, UR5, UR4, 0x18 ;  /* 0x0000000405047291 */ /* 0x001fcc000f8ec0ff */
[----:B------:R-:W-:-:S05]  /*0130*/  LEA R0, R11, UR4, 0x2 ;  /* 0x000000040b007c11 */ /* 0x000fca000f8e10ff */
[----:B--2---:R0:W-:Y:S04]  /*0140*/  @!P0 STS [R0], R7 ;  /* 0x0000000700008388 */ /* 0x0041e80000000800 */
[----:B------:R0:W-:Y:S01]  /*0150*/  @P0 STS [R0], RZ ;  /* 0x000000ff00000388 */ /* 0x0001e20000000800 */
[----:B------:R-:W-:-:S13]  /*0160*/  ISETP.GE.AND P0, PT, R11, R4, PT ;  /* 0x000000040b00720c */ /* 0x000fda0003f06270 */
[----:B0-----:R-:W-:Y:S05]  /*0170*/  @P0 BRA `(.L_x_1) ;  /* 0x0000000000280947 */ /* 0x001fea0003800000 */
[----:B------:R-:W-:-:S05]  /*0180*/  VIADD R9, R9, 0x100 ;  /* 0x0000010009097836 */ /* 0x000fca0000000000 */
[----:B------:R-:W-:-:S04]  /*0190*/  ISETP.GE.AND P0, PT, R9, R2, PT ;  /* 0x000000020900720c */ /* 0x000fc80003f06270 */
[----:B------:R-:W-:-:S13]  /*01a0*/  ISETP.LT.OR P0, PT, R9, RZ, P0 ;  /* 0x000000ff0900720c */ /* 0x000fda0000701670 */
[----:B------:R-:W-:Y:S05]  /*01b0*/  @P0 BRA `(.L_x_2) ;  /* 0x0000000000140947 */ /* 0x000fea0003800000 */
[----:B------:R-:W0:Y:S02]  /*01c0*/  LDC.64 R6, c[0x0][0x380] ;  /* 0x0000e000ff067b82 */ /* 0x000e240000000a00 */
[----:B0-----:R-:W-:-:S06]  /*01d0*/  IMAD.WIDE.U32 R6, R9, 0x4, R6 ;  /* 0x0000000409067825 */ /* 0x001fcc00078e0006 */
[----:B------:R-:W2:Y:S04]  /*01e0*/  LDG.E R7, desc[UR10][R6.64] ;  /* 0x0000000a06077981 */ /* 0x000ea8000c1e1900 */
[----:B--2---:R0:W-:Y:S01]  /*01f0*/  STS [R0+0x400], R7 ;  /* 0x0004000700007388 */ /* 0x0041e20000000800 */
[----:B------:R-:W-:Y:S05]  /*0200*/  BRA `(.L_x_1) ;  /* 0x0000000000047947 */ /* 0x000fea0003800000 */
.L_x_2:
[----:B------:R1:W-:Y:S02]  /*0210*/  STS [R0+0x400], RZ ;  /* 0x000400ff00007388 */ /* 0x0003e40000000800 */
.L_x_1:
[----:B------:R-:W-:Y:S05]  /*0220*/  BSYNC.RECONVERGENT B0 ;  /* 0x0000000000007941 */ /* 0x000fea0003800200 */
.L_x_0:
[----:B------:R-:W-:Y:S01]  /*0230*/  BAR.SYNC.DEFER_BLOCKING 0x0 ;  /* 0x0000000000007b1d */ /* 0x000fe20000010000 */
[----:B------:R-:W-:-:S13]  /*0240*/  ISETP.GE.AND P0, PT, R5, R2, PT ;  /* 0x000000020500720c */ /* 0x000fda0003f06270 */
[----:B------:R-:W-:Y:S05]  /*0250*/  @P0 EXIT ;  /* 0x000000000000094d */ /* 0x000fea0003800000 */
[----:B------:R-:W-:Y:S01]  /*0260*/  ISETP.GE.AND P0, PT, R3, 0x1, PT ;  /* 0x000000010300780c */ /* 0x000fe20003f06270 */
[----:B------:R-:W-:-:S12]  /*0270*/  HFMA2 R9, -RZ, RZ, 0, 0 ;  /* 0x00000000ff097431 */ /* 0x000fd800000001ff */
[----:B------:R-:W-:Y:S05]  /*0280*/  @!P0 BRA `(.L_x_3) ;  /* 0x0000000400208947 */ /* 0x000fea0003800000 */
[C---:B------:R-:W-:Y:S01]  /*0290*/  ISETP.GE.U32.AND P1, PT, R3.reuse, 0x8, PT ;  /* 0x000000080300780c */ /* 0x040fe20003f26070 */
[----:B------:R-:W-:Y:S01]  /*02a0*/  IMAD.MOV.U32 R9, RZ, RZ, RZ ;  /* 0x000000ffff097224 */ /* 0x000fe200078e00ff */
[----:B------:R-:W-:Y:S02]  /*02b0*/  LOP3.LUT R8, R3, 0x7, RZ, 0xc0, !PT ;  /* 0x0000000703087812 */ /* 0x000fe400078ec0ff */
[----:B0-----:R-:W-:Y:S02]  /*02c0*/  MOV R7, RZ ;  /* 0x000000ff00077202 */ /* 0x001fe40000000f00 */
[----:B------:R-:W-:-:S07]  /*02d0*/  ISETP.NE.AND P0, PT, R8, RZ, PT ;  /* 0x000000ff0800720c */ /* 0x000fce0003f05270 */
[----:B------:R-:W-:Y:S06]  /*02e0*/  @!P1 BRA `(.L_x_4) ;  /* 0x0000000000789947 */ /* 0x000fec0003800000 */
[----:B------:R-:W-:Y:S01]  /*02f0*/  LOP3.LUT R7, R3, 0x7ffffff8, RZ, 0xc0, !PT ;  /* 0x7ffffff803077812 */ /* 0x000fe200078ec0ff */
[----:B------:R-:W-:Y:S01]  /*0300*/  VIADD R4, R0, 0x10 ;  /* 0x0000001000047836 */ /* 0x000fe20000000000 */
[----:B------:R-:W-:Y:S01]  /*0310*/  MOV R9, RZ ;  /* 0x000000ff00097202 */ /* 0x000fe20000000f00 */
[----:B------:R-:W-:Y:S02]  /*0320*/  UMOV UR12, 0x10 ;  /* 0x00000010000c7882 */ /* 0x000fe40000000000 */
[----:B------:R-:W-:-:S07]  /*0330*/  IMAD.MOV R2, RZ, RZ, -R7 ;  /* 0x000000ffff027224 */ /* 0x000fce00078e0a07 */
.L_x_5:
[----:B------:R-:W0:Y:S01]  /*0340*/  LDS R6, [R4+-0x10] ;  /* 0xfffff00004067984 */ /* 0x000e220000000800 */
[----:B------:R-:W0:Y:S01]  /*0350*/  LDCU.64 UR4, c[0x3][UR12+-0x10] ;  /* 0x00fffe000c0477ac */ /* 0x000e220008000a00 */
[----:B------:R-:W-:Y:S02]  /*0360*/  IADD3 R2, PT, PT, R2, 0x8, RZ ;  /* 0x0000000802027810 */ /* 0x000fe40007ffe0ff */
[----:B------:R-:W2:Y:S01]  /*0370*/  LDS R11, [R4+-0xc] ;  /* 0xfffff400040b7984 */ /* 0x000ea20000000800 */
[----:B------:R-:W3:Y:S01]  /*0380*/  LDCU.64 UR6, c[0x3][UR12+-0x8] ;  /* 0x00ffff000c0677ac */ /* 0x000ee20008000a00 */
[----:B------:R-:W-:Y:S02]  /*0390*/  ISETP.NE.AND P1, PT, R2, RZ, PT ;  /* 0x000000ff0200720c */ /* 0x000fe40003f25270 */
[----:B------:R-:W3:Y:S01]  /*03a0*/  LDS R13, [R4+-0x8] ;  /* 0xfffff800040d7984 */ /* 0x000ee20000000800 */
[----:B------:R-:W4:Y:S03]  /*03b0*/  LDCU.64 UR8, c[0x3][UR12] ;  /* 0x00c000000c0877ac */ /* 0x000f260008000a00 */
[----:B------:R-:W5:Y:S04]  /*03c0*/  LDS R15, [R4+-0x4] ;  /* 0xfffffc00040f7984 */ /* 0x000f680000000800 */
[----:B------:R-:W4:Y:S04]  /*03d0*/  LDS R17, [R4] ;  /* 0x0000000004117984 */ /* 0x000f280000000800 */
[----:B------:R-:W1:Y:S04]  /*03e0*/  LDS R19, [R4+0x4] ;  /* 0x0000040004137984 */ /* 0x000e680000000800 */
[----:B------:R-:W1:Y:S04]  /*03f0*/  LDS R21, [R4+0x8] ;  /* 0x0000080004157984 */ /* 0x000e680000000800 */
[----:B------:R0:W1:Y:S02]  /*0400*/  LDS R23, [R4+0xc] ;  /* 0x00000c0004177984 */ /* 0x0000640000000800 */
[----:B0-----:R-:W-:-:S02]  /*0410*/  VIADD R4, R4, 0x20 ;  /* 0x0000002004047836 */ /* 0x001fc40000000000 */
[----:B------:R-:W-:-:S04]  /*0420*/  FFMA R6, R6, UR4, R9 ;  /* 0x0000000406067c23 */ /* 0x000fc80008000009 */
[----:B--2---:R-:W-:Y:S01]  /*0430*/  FFMA R6, R11, UR5, R6 ;  /* 0x000000050b067c23 */ /* 0x004fe20008000006 */
[----:B------:R-:W0:Y:S03]  /*0440*/  LDCU.64 UR4, c[0x3][UR12+0x8] ;  /* 0x00c001000c0477ac */ /* 0x000e260008000a00 */
[----:B---3--:R-:W-:Y:S01]  /*0450*/  FFMA R6, R13, UR6, R6 ;  /* 0x000000060d067c23 */ /* 0x008fe20008000006 */
[----:B------:R-:W-:-:S03]  /*0460*/  UIADD3 UR12, UPT, UPT, UR12, 0x20, URZ ;  /* 0x000000200c0c7890 */ /* 0x000fc6000fffe0ff */
[----:B-----5:R-:W-:-:S04]  /*0470*/  FFMA R6, R15, UR7, R6 ;  /* 0x000000070f067c23 */ /* 0x020fc80008000006 */
[----:B----4-:R-:W-:-:S04]  /*0480*/  FFMA R6, R17, UR8, R6 ;  /* 0x0000000811067c23 */ /* 0x010fc80008000006 */
[----:B-1----:R-:W-:-:S04]  /*0490*/  FFMA R6, R19, UR9, R6 ;  /* 0x0000000913067c23 */ /* 0x002fc80008000006 */
[----:B0-----:R-:W-:-:S04]  /*04a0*/  FFMA R6, R21, UR4, R6 ;  /* 0x0000000415067c23 */ /* 0x001fc80008000006 */
[----:B------:R-:W-:Y:S01]  /*04b0*/  FFMA R9, R23, UR5, R6 ;  /* 0x0000000517097c23 */ /* 0x000fe20008000006 */
[----:B------:R-:W-:Y:S06]  /*04c0*/  @P1 BRA `(.L_x_5) ;  /* 0xfffffffc009c1947 */ /* 0x000fec000383ffff */
.L_x_4:
[----:B------:R-:W-:Y:S05]  /*04d0*/  @!P0 BRA `(.L_x_3) ;  /* 0x00000000008c8947 */ /* 0x000fea0003800000 */
[----:B------:R-:W-:Y:S02]  /*04e0*/  ISETP.GE.U32.AND P0, PT, R8, 0x4, PT ;  /* 0x000000040800780c */ /* 0x000fe40003f06070 */
[----:B------:R-:W-:-:S04]  /*04f0*/  LOP3.LUT R14, R3, 0x3, RZ, 0xc0, !PT ;  /* 0x00000003030e7812 */ /* 0x000fc800078ec0ff */
[----:B------:R-:W-:-:S07]  /*0500*/  ISETP.NE.AND P1, PT, R14, RZ, PT ;  /* 0x000000ff0e00720c */ /* 0x000fce0003f25270 */
[----:B------:R-:W-:Y:S06]  /*0510*/  @!P0 BRA `(.L_x_6) ;  /* 0x0000000000348947 */ /* 0x000fec0003800000 */
[C---:B------:R-:W-:Y:S01]  /*0520*/  LEA R2, R7.reuse, R0, 0x2 ;  /* 0x0000000007027211 */ /* 0x040fe200078e10ff */
[C---:B------:R-:W-:Y:S01]  /*0530*/  IMAD.SHL.U32 R6, R7.reuse, 0x4, RZ ;  /* 0x0000000407067824 */ /* 0x040fe200078e00ff */
[----:B------:R-:W-:-:S03]  /*0540*/  IADD3 R7, PT, PT, R7, 0x4, RZ ;  /* 0x0000000407077810 */ /* 0x000fc60007ffe0ff */
[----:B------:R-:W0:Y:S01]  /*0550*/  LDS R4, [R2] ;  /* 0x0000000002047984 */ /* 0x000e220000000800 */
[----:B------:R-:W0:Y:S03]  /*0560*/  LDC.64 R12, c[0x3][R6] ;  /* 0x00c00000060c7b82 */ /* 0x000e260000000a00 */
[----:B------:R-:W2:Y:S04]  /*0570*/  LDS R15, [R2+0x4] ;  /* 0x00000400020f7984 */ /* 0x000ea80000000800 */
[----:B------:R-:W3:Y:S01]  /*0580*/  LDS R8, [R2+0x8] ;  /* 0x0000080002087984 */ /* 0x000ee20000000800 */
[----:B------:R-:W3:Y:S03]  /*0590*/  LDC.64 R10, c[0x3][R6+0x8] ;  /* 0x00c00200060a7b82 */ /* 0x000ee60000000a00 */
[----:B------:R-:W4:Y:S01]  /*05a0*/  LDS R17, [R2+0xc] ;  /* 0x00000c0002117984 */ /* 0x000f220000000800 */
[----:B0-----:R-:W-:-:S04]  /*05b0*/  FFMA R4, R4, R12, R9 ;  /* 0x0000000c04047223 */ /* 0x001fc80000000009 */
[----:B--2---:R-:W-:-:S04]  /*05c0*/  FFMA R13, R15, R13, R4 ;  /* 0x0000000d0f0d7223 */ /* 0x004fc80000000004 */
[----:B---3--:R-:W-:-:S04]  /*05d0*/  FFMA R8, R8, R10, R13 ;  /* 0x0000000a08087223 */ /* 0x008fc8000000000d */
[----:B----4-:R-:W-:-:S07]  /*05e0*/  FFMA R9, R17, R11, R8 ;  /* 0x0000000b11097223 */ /* 0x010fce0000000008 */
.L_x_6:
[----:B------:R-:W-:Y:S05]  /*05f0*/  @!P1 BRA `(.L_x_3) ;  /* 0x0000000000449947 */ /* 0x000fea0003800000 */
[----:B------:R-:W-:Y:S02]  /*0600*/  ISETP.NE.AND P0, PT, R14, 0x1, PT ;  /* 0x000000010e00780c */ /* 0x000fe40003f05270 */
[----:B------:R-:W-:-:S04]  /*0610*/  LOP3.LUT R3, R3, 0x1, RZ, 0xc0, !PT ;  /* 0x0000000103037812 */ /* 0x000fc800078ec0ff */
[----:B------:R-:W-:-:S07]  /*0620*/  ISETP.NE.U32.AND P1, PT, R3, 0x1, PT ;  /* 0x000000010300780c */ /* 0x000fce0003f25070 */
[----:B------:R-:W-:Y:S06]  /*0630*/  @!P0 BRA `(.L_x_7) ;  /* 0x0000000000208947 */ /* 0x000fec0003800000 */
[C---:B------:R-:W-:Y:S01]  /*0640*/  IMAD R2, R7.reuse, 0x4, R0 ;  /* 0x0000000407027824 */ /* 0x040fe200078e0200 */
[C---:B------:R-:W-:Y:S01]  /*0650*/  SHF.L.U32 R3, R7.reuse, 0x2, RZ ;  /* 0x0000000207037819 */ /* 0x040fe200000006ff */
[----:B------:R-:W-:-:S03]  /*0660*/  VIADD R7, R7, 0x2 ;  /* 0x0000000207077836 */ /* 0x000fc60000000000 */
[----:B------:R-:W0:Y:S01]  /*0670*/  LDS R4, [R2] ;  /* 0x0000000002047984 */ /* 0x000e220000000800 */
[----:B------:R-:W0:Y:S03]  /*0680*/  LDC.64 R10, c[0x3][R3] ;  /* 0x00c00000030a7b82 */ /* 0x000e260000000a00 */
[----:B------:R-:W2:Y:S01]  /*0690*/  LDS R13, [R2+0x4] ;  /* 0x00000400020d7984 */ /* 0x000ea20000000800 */
[----:B0-----:R-:W-:-:S04]  /*06a0*/  FFMA R4, R4, R10, R9 ;  /* 0x0000000a04047223 */ /* 0x001fc80000000009 */
[----:B--2---:R-:W-:-:S07]  /*06b0*/  FFMA R9, R13, R11, R4 ;  /* 0x0000000b0d097223 */ /* 0x004fce0000000004 */
.L_x_7:
[C---:B-1----:R-:W-:Y:S01]  /*06c0*/  @!P1 LEA R0, R7.reuse, R0, 0x2 ;  /* 0x0000000007009211 */ /* 0x042fe200078e10ff */
[----:B------:R-:W-:-:S05]  /*06d0*/  @!P1 IMAD.SHL.U32 R7, R7, 0x4, RZ ;  /* 0x0000000407079824 */ /* 0x000fca00078e00ff */
[----:B------:R-:W0:Y:S01]  /*06e0*/  @!P1 LDS R0, [R0] ;  /* 0x0000000000009984 */ /* 0x000e220000000800 */
[----:B------:R-:W0:Y:S02]  /*06f0*/  @!P1 LDC R7, c[0x3][R7] ;  /* 0x00c0000007079b82 */ /* 0x000e240000000800 */
[----:B0-----:R-:W-:-:S07]  /*0700*/  @!P1 FFMA R9, R0, R7, R9 ;  /* 0x0000000700099223 */ /* 0x001fce0000000009 */
.L_x_3:
[----:B------:R-:W2:Y:S02]  /*0710*/  LDC.64 R2, c[0x0][0x388] ;  /* 0x0000e200ff027b82 */ /* 0x000ea40000000a00 */
[----:B--2---:R-:W-:-:S05]  /*0720*/  IMAD.WIDE R2, R5, 0x4, R2 ;  /* 0x0000000405027825 */ /* 0x004fca00078e0202 */
[----:B------:R-:W-:Y:S01]  /*0730*/  STG.E desc[UR10][R2.64], R9 ;  /* 0x0000000902007986 */ /* 0x000fe2000c10190a */
[----:B------:R-:W-:Y:S05]  /*0740*/  EXIT ;  /* 0x000000000000794d */ /* 0x000fea0003800000 */
.L_x_8:
[----:B------:R-:W-:-:S00]  /*0750*/  BRA `(.L_x_8) ;  /* 0xfffffffc00fc7947 */ /* 0x000fc0000383ffff */
[----:B------:R-:W-:-:S00]  /*0760*/  NOP ;  /* 0x0000000000007918 */ /* 0x000fc00000000000 */
        /* <DEDUP_REMOVED lines=9> */
.L_x_9:


//--------------------- .nv.shared._Z19convolution1D_tiledPfS_ii --------------------------
	.section	.nv.shared._Z19convolution1D_tiledPfS_ii,"aw",@nobits
	.sectionflags	@""
	.align	4
.nv.shared._Z19convolution1D_tiledPfS_ii:
	.zero		2300


//--------------------- .nv.shared.reserved.0     --------------------------
	.section	.nv.shared.reserved.0,"aw",@nobits
	.weak		__nv_reservedSMEM_offset_0_alias
	.size		__nv_reservedSMEM_offset_0_alias, 0, 64
	.other		__nv_reservedSMEM_offset_0_alias,@"STO_CUDA_RESERVED_SHARED STV_DEFAULT"
__nv_reservedSMEM_offset_0_alias:
	.zero		0
	.zero		64


//--------------------- .nv.constant0._Z19convolution1D_tiledPfS_ii --------------------------
	.section	.nv.constant0._Z19convolution1D_tiledPfS_ii,"a",@progbits
	.sectionflags	@""
	.align	4
.nv.constant0._Z19convolution1D_tiledPfS_ii:
	.zero		920


//--------------------- SYMBOLS --------------------------

	.type		.nv.reservedSmem.offset0,@object
	.size		.nv.reservedSmem.offset0,0x4
	.type		.nv.reservedSmem.cap,@object
	.size		.nv.reservedSmem.cap,0x4
